//
// Generated by NVIDIA NVVM Compiler
//
// Compiler Build ID: CL-36424714
// Cuda compilation tools, release 13.0, V13.0.88
// Based on NVVM 20.0.0
//

.version 9.0
.target sm_100
.address_size 64

	// .globl	_Z12mandelKernelPiffffmi

.visible .entry _Z12mandelKernelPiffffmi(
	.param .u64 .ptr .align 1 _Z12mandelKernelPiffffmi_param_0,
	.param .f32 _Z12mandelKernelPiffffmi_param_1,
	.param .f32 _Z12mandelKernelPiffffmi_param_2,
	.param .f32 _Z12mandelKernelPiffffmi_param_3,
	.param .f32 _Z12mandelKernelPiffffmi_param_4,
	.param .u64 _Z12mandelKernelPiffffmi_param_5,
	.param .u32 _Z12mandelKernelPiffffmi_param_6
)
{
	.reg .pred 	%p<5>;
	.reg .b32 	%r<17>;
	.reg .b32 	%f<22>;
	.reg .b64 	%rd<8>;

	ld.param.u64 	%rd2, [_Z12mandelKernelPiffffmi_param_0];
	ld.param.f32 	%f9, [_Z12mandelKernelPiffffmi_param_1];
	ld.param.f32 	%f10, [_Z12mandelKernelPiffffmi_param_2];
	ld.param.f32 	%f11, [_Z12mandelKernelPiffffmi_param_3];
	ld.param.f32 	%f12, [_Z12mandelKernelPiffffmi_param_4];
	ld.param.u64 	%rd3, [_Z12mandelKernelPiffffmi_param_5];
	ld.param.u32 	%r4, [_Z12mandelKernelPiffffmi_param_6];
	cvta.to.global.u64 	%rd4, %rd2;
	mov.u32 	%r5, %ctaid.x;
	mov.u32 	%r6, %ntid.x;
	mov.u32 	%r7, %tid.x;
	mad.lo.s32 	%r8, %r5, %r6, %r7;
	mov.u32 	%r9, %ctaid.y;
	mov.u32 	%r10, %ntid.y;
	mov.u32 	%r11, %tid.y;
	mad.lo.s32 	%r12, %r9, %r10, %r11;
	cvt.rn.f32.s32 	%f13, %r8;
	fma.rn.f32 	%f1, %f11, %f13, %f9;
	cvt.rn.f32.u32 	%f14, %r12;
	fma.rn.f32 	%f2, %f12, %f14, %f10;
	cvt.u64.u32 	%rd5, %r12;
	mad.lo.s64 	%rd6, %rd3, %rd5, %rd4;
	mul.wide.s32 	%rd7, %r8, 4;
	add.s64 	%rd1, %rd6, %rd7;
	mul.f32 	%f15, %f2, %f2;
	fma.rn.f32 	%f16, %f1, %f1, %f15;
	setp.le.f32 	%p1, %f16, 0f3D800000;
	mov.u32 	%r16, %r4;
	@%p1 bra 	$L__BB0_5;
	setp.lt.s32 	%p2, %r4, 1;
	mov.b32 	%r16, 0;
	@%p2 bra 	$L__BB0_5;
	mov.b32 	%r15, 0;
	mov.f32 	%f20, %f2;
	mov.f32 	%f21, %f1;
$L__BB0_3:
	mul.f32 	%f5, %f21, %f21;
	mul.f32 	%f6, %f20, %f20;
	add.f32 	%f17, %f5, %f6;
	setp.gt.f32 	%p3, %f17, 0f40800000;
	mov.u32 	%r16, %r15;
	@%p3 bra 	$L__BB0_5;
	sub.f32 	%f18, %f5, %f6;
	add.f32 	%f19, %f21, %f21;
	add.f32 	%f21, %f1, %f18;
	fma.rn.f32 	%f20, %f19, %f20, %f2;
	add.s32 	%r15, %r15, 1;
	setp.ne.s32 	%p4, %r15, %r4;
	mov.u32 	%r16, %r4;
	@%p4 bra 	$L__BB0_3;
$L__BB0_5:
	st.global.u32 	[%rd1], %r16;
	ret;

}


// ===== COMPILED SASS (sm_100) =====

	.target	sm_100

	.elftype	@"ET_EXEC"


//--------------------- .note.nv.tkinfo           --------------------------
	.section	.note.nv.tkinfo,"",@"SHT_NOTE"
	.sectionflags	@"SHF_NOTE_NV_TKINFO"
	.tkinfo
        /*0018*/ 	.word	0x00000002
        /*0030*/ 	.string	""
        /*0030*/ 	.string	"ptxas"
        /*0030*/ 	.string	"Cuda compilation tools, release 13.0, V13.0.88"
        /*0030*/ 	.string	"Build cuda_13.0.r13.0/compiler.36424714_0"
        /*0030*/ 	.string	"-arch sm_100 -m 64 "



//--------------------- .note.nv.cuinfo           --------------------------
	.section	.note.nv.cuinfo,"",@"SHT_NOTE"
	.sectionflags	@"SHF_NOTE_NV_CUINFO"
        /*0018*/ 	.short	0x0002
        /*001a*/ 	.short	0x0064
        /*001c*/ 	.short	0x0082
	.zero		2


//--------------------- .nv.info                  --------------------------
	.section	.nv.info,"",@"SHT_CUDA_INFO"
	.align	4


	//----- nvinfo : EIATTR_REGCOUNT
	.align		4
        /*0000*/ 	.byte	0x04, 0x2f
        /*0002*/ 	.short	(.L_1 - .L_0)
	.align		4
.L_0:
        /*0004*/ 	.word	index@(_Z12mandelKernelPiffffmi)
        /*0008*/ 	.word	0x00000010


	//----- nvinfo : EIATTR_FRAME_SIZE
	.align		4
.L_1:
        /*000c*/ 	.byte	0x04, 0x11
        /*000e*/ 	.short	(.L_3 - .L_2)
	.align		4
.L_2:
        /*0010*/ 	.word	index@(_Z12mandelKernelPiffffmi)
        /*0014*/ 	.word	0x00000000


	//----- nvinfo : EIATTR_MIN_STACK_SIZE
	.align		4
.L_3:
        /*0018*/ 	.byte	0x04, 0x12
        /*001a*/ 	.short	(.L_5 - .L_4)
	.align		4
.L_4:
        /*001c*/ 	.word	index@(_Z12mandelKernelPiffffmi)
        /*0020*/ 	.word	0x00000000
.L_5:


//--------------------- .nv.compat                --------------------------
	.section	.nv.compat,"",@"SHT_CUDA_COMPAT_INFO"
	.align	4
        /*0000*/ 	.byte	0x02, 0x09, 0x00, 0x00, 0x02, 0x02, 0x01, 0x00, 0x02, 0x05, 0x05, 0x00, 0x03, 0x07, 0x01, 0x01
        /*0010*/ 	.byte	0x02, 0x03, 0x00, 0x00, 0x02, 0x06, 0x01, 0x00, 0x04, 0x0b, 0x08, 0x00, 0x01, 0x00, 0x00, 0x00
        /*0020*/ 	.byte	0x00, 0x00, 0x00, 0x00


//--------------------- .nv.info._Z12mandelKernelPiffffmi --------------------------
	.section	.nv.info._Z12mandelKernelPiffffmi,"",@"SHT_CUDA_INFO"
	.sectionflags	@""
	.align	4


	//----- nvinfo : EIATTR_CUDA_API_VERSION
	.align		4
        /*0000*/ 	.byte	0x04, 0x37
        /*0002*/ 	.short	(.L_7 - .L_6)
.L_6:
        /*0004*/ 	.word	0x00000082


	//----- nvinfo : EIATTR_KPARAM_INFO
	.align		4
.L_7:
        /*0008*/ 	.byte	0x04, 0x17
        /*000a*/ 	.short	(.L_9 - .L_8)
.L_8:
        /*000c*/ 	.word	0x00000000
        /*0010*/ 	.short	0x0006
        /*0012*/ 	.short	0x0020
        /*0014*/ 	.byte	0x00, 0xf0, 0x11, 0x00


	//----- nvinfo : EIATTR_KPARAM_INFO
	.align		4
.L_9:
        /*0018*/ 	.byte	0x04, 0x17
        /*001a*/ 	.short	(.L_11 - .L_10)
.L_10:
        /*001c*/ 	.word	0x00000000
        /*0020*/ 	.short	0x0005
        /*0022*/ 	.short	0x0018
        /*0024*/ 	.byte	0x00, 0xf0, 0x21, 0x00


	//----- nvinfo : EIATTR_KPARAM_INFO
	.align		4
.L_11:
        /*0028*/ 	.byte	0x04, 0x17
        /*002a*/ 	.short	(.L_13 - .L_12)
.L_12:
        /*002c*/ 	.word	0x00000000
        /*0030*/ 	.short	0x0004
        /*0032*/ 	.short	0x0014
        /*0034*/ 	.byte	0x00, 0xf0, 0x11, 0x00


	//----- nvinfo : EIATTR_KPARAM_INFO
	.align		4
.L_13:
        /*0038*/ 	.byte	0x04, 0x17
        /*003a*/ 	.short	(.L_15 - .L_14)
.L_14:
        /*003c*/ 	.word	0x00000000
        /*0040*/ 	.short	0x0003
        /*0042*/ 	.short	0x0010
        /*0044*/ 	.byte	0x00, 0xf0, 0x11, 0x00


	//----- nvinfo : EIATTR_KPARAM_INFO
	.align		4
.L_15:
        /*0048*/ 	.byte	0x04, 0x17
        /*004a*/ 	.short	(.L_17 - .L_16)
.L_16:
        /*004c*/ 	.word	0x00000000
        /*0050*/ 	.short	0x0002
        /*0052*/ 	.short	0x000c
        /*0054*/ 	.byte	0x00, 0xf0, 0x11, 0x00


	//----- nvinfo : EIATTR_KPARAM_INFO
	.align		4
.L_17:
        /*0058*/ 	.byte	0x04, 0x17
        /*005a*/ 	.short	(.L_19 - .L_18)
.L_18:
        /*005c*/ 	.word	0x00000000
        /*0060*/ 	.short	0x0001
        /*0062*/ 	.short	0x0008
        /*0064*/ 	.byte	0x00, 0xf0, 0x11, 0x00


	//----- nvinfo : EIATTR_KPARAM_INFO
	.align		4
.L_19:
        /*0068*/ 	.byte	0x04, 0x17
        /*006a*/ 	.short	(.L_21 - .L_20)
.L_20:
        /*006c*/ 	.word	0x00000000
        /*0070*/ 	.short	0x0000
        /*0072*/ 	.short	0x0000
        /*0074*/ 	.byte	0x00, 0xf5, 0x21, 0x00


	//----- nvinfo : EIATTR_SPARSE_MMA_MASK
	.align		4
.L_21:
        /*0078*/ 	.byte	0x03, 0x50
        /*007a*/ 	.short	0x0000


	//----- nvinfo : EIATTR_MAXREG_COUNT
	.align		4
        /*007c*/ 	.byte	0x03, 0x1b
        /*007e*/ 	.short	0x00ff


	//----- nvinfo : EIATTR_MERCURY_ISA_VERSION
	.align		4
        /*0080*/ 	.byte	0x03, 0x5f
        /*0082*/ 	.short	0x0101


	//----- nvinfo : EIATTR_VRC_CTA_INIT_COUNT
	.align		4
        /*0084*/ 	.byte	0x02, 0x4a
	.zero		1
	.zero		1


	//----- nvinfo : EIATTR_EXIT_INSTR_OFFSETS
	.align		4
        /*0088*/ 	.byte	0x04, 0x1c
        /*008a*/ 	.short	(.L_23 - .L_22)


	//   ....[0]....
.L_22:
        /*008c*/ 	.word	0x00000330


	//----- nvinfo : EIATTR_CRS_STACK_SIZE
	.align		4
.L_23:
        /*0090*/ 	.byte	0x04, 0x1e
        /*0092*/ 	.short	(.L_25 - .L_24)
.L_24:
        /*0094*/ 	.word	0x00000000


	//----- nvinfo : EIATTR_CBANK_PARAM_SIZE
	.align		4
.L_25:
        /*0098*/ 	.byte	0x03, 0x19
        /*009a*/ 	.short	0x0024


	//----- nvinfo : EIATTR_PARAM_CBANK
	.align		4
        /*009c*/ 	.byte	0x04, 0x0a
        /*009e*/ 	.short	(.L_27 - .L_26)
	.align		4
.L_26:
        /*00a0*/ 	.word	index@(.nv.constant0._Z12mandelKernelPiffffmi)
        /*00a4*/ 	.short	0x0380
        /*00a6*/ 	.short	0x0024


	//----- nvinfo : EIATTR_SW_WAR
	.align		4
.L_27:
        /*00a8*/ 	.byte	0x04, 0x36
        /*00aa*/ 	.short	(.L_29 - .L_28)
.L_28:
        /*00ac*/ 	.word	0x00000008
.L_29:


//--------------------- .nv.callgraph             --------------------------
	.section	.nv.callgraph,"",@"SHT_CUDA_CALLGRAPH"
	.align	4
	.sectionentsize	8
	.align		4
        /*0000*/ 	.word	0x00000000
	.align		4
        /*0004*/ 	.word	0xffffffff
	.align		4
        /*0008*/ 	.word	0x00000000
	.align		4
        /*000c*/ 	.word	0xfffffffe
	.align		4
        /*0010*/ 	.word	0x00000000
	.align		4
        /*0014*/ 	.word	0xfffffffd
	.align		4
        /*0018*/ 	.word	0x00000000
	.align		4
        /*001c*/ 	.word	0xfffffffc


//--------------------- .text._Z12mandelKernelPiffffmi --------------------------
	.section	.text._Z12mandelKernelPiffffmi,"ax",@progbits
	.align	128
        .global         _Z12mandelKernelPiffffmi
        .type           _Z12mandelKernelPiffffmi,@function
        .size           _Z12mandelKernelPiffffmi,(.L_x_4 - _Z12mandelKernelPiffffmi)
        .other          _Z12mandelKernelPiffffmi,@"STO_CUDA_ENTRY STV_DEFAULT"
_Z12mandelKernelPiffffmi:
.text._Z12mandelKernelPiffffmi:
[----:B------:R-:W-:Y:S01]  /*0000*/  LDC R1, c[0x0][0x37c] ;  /* 0x0000df00ff017b82 */ /* 0x000fe20000000800 */
[----:B------:R-:W0:Y:S07]  /*0010*/  S2R R4, SR_TID.Y ;  /* 0x0000000000047919 */ /* 0x000e2e0000002200 */
[----:B------:R-:W1:Y:S01]  /*0020*/  LDC R5, c[0x0][0x360] ;  /* 0x0000d800ff057b82 */ /* 0x000e620000000800 */
[----:B------:R-:W2:Y:S01]  /*0030*/  LDCU.128 UR8, c[0x0][0x390] ;  /* 0x00007200ff0877ac */ /* 0x000ea20008000c00 */
[----:B------:R-:W-:Y:S01]  /*0040*/  BSSY.RECONVERGENT B0, `(.L_x_0) ;  /* 0x000002d000007945 */ /* 0x000fe20003800200 */
[----:B------:R-:W1:Y:S01]  /*0050*/  S2R R0, SR_TID.X ;  /* 0x0000000000007919 */ /* 0x000e620000002100 */
[----:B------:R-:W3:Y:S04]  /*0060*/  LDCU UR6, c[0x0][0x3a0] ;  /* 0x00007400ff0677ac */ /* 0x000ee80008000800 */
[----:B------:R-:W0:Y:S01]  /*0070*/  S2UR UR5, SR_CTAID.Y ;  /* 0x00000000000579c3 */ /* 0x000e220000002600 */
[----:B------:R-:W4:Y:S07]  /*0080*/  LDCU UR7, c[0x0][0x3a0] ;  /* 0x00007400ff0777ac */ /* 0x000f2e0008000800 */
[----:B------:R-:W0:Y:S08]  /*0090*/  LDC R7, c[0x0][0x364] ;  /* 0x0000d900ff077b82 */ /* 0x000e300000000800 */
[----:B------:R-:W1:Y:S08]  /*00a0*/  S2UR UR4, SR_CTAID.X ;  /* 0x00000000000479c3 */ /* 0x000e700000002500 */
[----:B------:R-:W2:Y:S01]  /*00b0*/  LDC.64 R10, c[0x0][0x388] ;  /* 0x0000e200ff0a7b82 */ /* 0x000ea20000000a00 */
[----:B0-----:R-:W-:-:S07]  /*00c0*/  IMAD R7, R7, UR5, R4 ;  /* 0x0000000507077c24 */ /* 0x001fce000f8e0204 */
[----:B------:R-:W0:Y:S01]  /*00d0*/  LDC.64 R2, c[0x0][0x380] ;  /* 0x0000e000ff027b82 */ /* 0x000e220000000a00 */
[----:B-1----:R-:W-:Y:S01]  /*00e0*/  IMAD R5, R5, UR4, R0 ;  /* 0x0000000405057c24 */ /* 0x002fe2000f8e0200 */
[----:B------:R-:W-:Y:S01]  /*00f0*/  I2FP.F32.U32 R0, R7 ;  /* 0x0000000700007245 */ /* 0x000fe20000201000 */
[----:B------:R-:W1:Y:S03]  /*0100*/  LDCU.64 UR4, c[0x0][0x358] ;  /* 0x00006b00ff0477ac */ /* 0x000e660008000a00 */
[----:B------:R-:W-:Y:S01]  /*0110*/  I2FP.F32.S32 R9, R5 ;  /* 0x0000000500097245 */ /* 0x000fe20000201400 */
[----:B--2---:R-:W-:-:S04]  /*0120*/  FFMA R0, R0, UR9, R11 ;  /* 0x0000000900007c23 */ /* 0x004fc8000800000b */
[----:B------:R-:W-:Y:S01]  /*0130*/  FFMA R9, R9, UR8, R10 ;  /* 0x0000000809097c23 */ /* 0x000fe2000800000a */
[----:B------:R-:W-:-:S04]  /*0140*/  FMUL R4, R0, R0 ;  /* 0x0000000000047220 */ /* 0x000fc80000400000 */
[----:B------:R-:W-:Y:S01]  /*0150*/  FFMA R4, R9, R9, R4 ;  /* 0x0000000909047223 */ /* 0x000fe20000000004 */
[----:B0-----:R-:W-:-:S04]  /*0160*/  IMAD.WIDE.U32 R2, R7, UR10, R2 ;  /* 0x0000000a07027c25 */ /* 0x001fc8000f8e0002 */
[----:B------:R-:W-:Y:S01]  /*0170*/  FSETP.GTU.AND P0, PT, R4, 0.0625, PT ;  /* 0x3d8000000400780b */ /* 0x000fe20003f0c000 */
[----:B------:R-:W-:Y:S02]  /*0180*/  IMAD R3, R7, UR11, R3 ;  /* 0x0000000b07037c24 */ /* 0x000fe4000f8e0203 */
[----:B------:R-:W-:Y:S01]  /*0190*/  IMAD.WIDE R2, R5, 0x4, R2 ;  /* 0x0000000405027825 */ /* 0x000fe200078e0202 */
[----:B---3--:R-:W-:-:S09]  /*01a0*/  MOV R5, UR6 ;  /* 0x0000000600057c02 */ /* 0x008fd20008000f00 */
[----:B-1--4-:R-:W-:Y:S05]  /*01b0*/  @!P0 BRA `(.L_x_1) ;  /* 0x0000000000548947 */ /* 0x012fea0003800000 */
[----:B------:R-:W0:Y:S01]  /*01c0*/  LDCU UR6, c[0x0][0x3a0] ;  /* 0x00007400ff0677ac */ /* 0x000e220008000800 */
[----:B------:R-:W-:Y:S01]  /*01d0*/  HFMA2 R5, -RZ, RZ, 0, 0 ;  /* 0x00000000ff057431 */ /* 0x000fe200000001ff */
[----:B0-----:R-:W-:-:S09]  /*01e0*/  UISETP.GE.AND UP0, UPT, UR6, 0x1, UPT ;  /* 0x000000010600788c */ /* 0x001fd2000bf06270 */
[----:B------:R-:W-:Y:S05]  /*01f0*/  BRA.U !UP0, `(.L_x_1) ;  /* 0x0000000108447547 */ /* 0x000fea000b800000 */
[----:B------:R-:W0:Y:S01]  /*0200*/  LDC R8, c[0x0][0x3a0] ;  /* 0x0000e800ff087b82 */ /* 0x000e220000000800 */
[----:B------:R-:W-:Y:S02]  /*0210*/  MOV R5, RZ ;  /* 0x000000ff00057202 */ /* 0x000fe40000000f00 */
[----:B------:R-:W-:Y:S02]  /*0220*/  MOV R7, R0 ;  /* 0x0000000000077202 */ /* 0x000fe40000000f00 */
[----:B------:R-:W-:-:S07]  /*0230*/  MOV R4, R9 ;  /* 0x0000000900047202 */ /* 0x000fce0000000f00 */
.L_x_2:
[----:B------:R-:W-:Y:S01]  /*0240*/  FMUL R6, R4, R4 ;  /* 0x0000000404067220 */ /* 0x000fe20000400000 */
[----:B------:R-:W-:-:S04]  /*0250*/  FMUL R13, R7, R7 ;  /* 0x00000007070d7220 */ /* 0x000fc80000400000 */
[----:B------:R-:W-:-:S05]  /*0260*/  FADD R10, R6, R13 ;  /* 0x0000000d060a7221 */ /* 0x000fca0000000000 */
[----:B------:R-:W-:-:S13]  /*0270*/  FSETP.GT.AND P0, PT, R10, 4, PT ;  /* 0x408000000a00780b */ /* 0x000fda0003f04000 */
[----:B------:R-:W-:Y:S05]  /*0280*/  @P0 BRA `(.L_x_1) ;  /* 0x0000000000200947 */ /* 0x000fea0003800000 */
[----:B------:R-:W-:Y:S01]  /*0290*/  IADD3 R5, PT, PT, R5, 0x1, RZ ;  /* 0x0000000105057810 */ /* 0x000fe20007ffe0ff */
[----:B------:R-:W-:Y:S01]  /*02a0*/  FADD R11, R4, R4 ;  /* 0x00000004040b7221 */ /* 0x000fe20000000000 */
[----:B------:R-:W-:Y:S02]  /*02b0*/  FADD R4, R6, -R13 ;  /* 0x8000000d06047221 */ /* 0x000fe40000000000 */
[----:B------:R-:W-:Y:S01]  /*02c0*/  ISETP.NE.AND P0, PT, R5, UR7, PT ;  /* 0x0000000705007c0c */ /* 0x000fe2000bf05270 */
[----:B------:R-:W-:Y:S01]  /*02d0*/  FFMA R7, R11, R7, R0 ;  /* 0x000000070b077223 */ /* 0x000fe20000000000 */
[----:B------:R-:W-:-:S11]  /*02e0*/  FADD R4, R9, R4 ;  /* 0x0000000409047221 */ /* 0x000fd60000000000 */
[----:B------:R-:W-:Y:S05]  /*02f0*/  @P0 BRA `(.L_x_2) ;  /* 0xfffffffc00d00947 */ /* 0x000fea000383ffff */
[----:B0-----:R-:W-:-:S07]  /*0300*/  MOV R5, R8 ;  /* 0x0000000800057202 */ /* 0x001fce0000000f00 */
.L_x_1:
[----:B------:R-:W-:Y:S05]  /*0310*/  BSYNC.RECONVERGENT B0 ;  /* 0x0000000000007941 */ /* 0x000fea0003800200 */
.L_x_0:
[----:B------:R-:W-:Y:S01]  /*0320*/  STG.E desc[UR4][R2.64], R5 ;  /* 0x0000000502007986 */ /* 0x000fe2000c101904 */
[----:B------:R-:W-:Y:S05]  /*0330*/  EXIT ;  /* 0x000000000000794d */ /* 0x000fea0003800000 */
.L_x_3:
[----:B------:R-:W-:-:S00]  /*0340*/  BRA `(.L_x_3) ;  /* 0xfffffffc00fc7947 */ /* 0x000fc0000383ffff */
[----:B------:R-:W-:-:S00]  /*0350*/  NOP ;  /* 0x0000000000007918 */ /* 0x000fc00000000000 */
        /* <DEDUP_REMOVED lines=10> */
.L_x_4:


//--------------------- .nv.shared.reserved.0     --------------------------
	.section	.nv.shared.reserved.0,"aw",@nobits
	.weak		__nv_reservedSMEM_offset_0_alias
	.size		__nv_reservedSMEM_offset_0_alias, 0, 64
	.other		__nv_reservedSMEM_offset_0_alias,@"STO_CUDA_RESERVED_SHARED STV_DEFAULT"
__nv_reservedSMEM_offset_0_alias:
	.zero		0
	.zero		64


//--------------------- .nv.constant0._Z12mandelKernelPiffffmi --------------------------
	.section	.nv.constant0._Z12mandelKernelPiffffmi,"a",@progbits
	.sectionflags	@""
	.align	4
.nv.constant0._Z12mandelKernelPiffffmi:
	.zero		932


//--------------------- SYMBOLS --------------------------

	.type		.nv.reservedSmem.offset0,@object
	.size		.nv.reservedSmem.offset0,0x4
